//
// Generated by NVIDIA NVVM Compiler
//
// Compiler Build ID: CL-36424714
// Cuda compilation tools, release 13.0, V13.0.88
// Based on NVVM 20.0.0
//

.version 9.0
.target sm_100
.address_size 64

	// .globl	_Z17shared_mem_kernelPfS_iss
// _ZZ17shared_mem_kernelPfS_issE5shmem has been demoted

.visible .entry _Z17shared_mem_kernelPfS_iss(
	.param .u64 .ptr .align 1 _Z17shared_mem_kernelPfS_iss_param_0,
	.param .u64 .ptr .align 1 _Z17shared_mem_kernelPfS_iss_param_1,
	.param .u32 _Z17shared_mem_kernelPfS_iss_param_2,
	.param .u16 _Z17shared_mem_kernelPfS_iss_param_3,
	.param .u16 _Z17shared_mem_kernelPfS_iss_param_4
)
{
	.reg .pred 	%p<19>;
	.reg .b16 	%rs<7>;
	.reg .b32 	%r<65>;
	.reg .b32 	%f<58>;
	.reg .b64 	%rd<37>;
	// demoted variable
	.shared .align 4 .b8 _ZZ17shared_mem_kernelPfS_issE5shmem[13872];
	ld.param.u64 	%rd10, [_Z17shared_mem_kernelPfS_iss_param_0];
	ld.param.u64 	%rd9, [_Z17shared_mem_kernelPfS_iss_param_1];
	ld.param.u32 	%r20, [_Z17shared_mem_kernelPfS_iss_param_2];
	ld.param.u16 	%rs1, [_Z17shared_mem_kernelPfS_iss_param_3];
	ld.param.u16 	%rs2, [_Z17shared_mem_kernelPfS_iss_param_4];
	cvta.to.global.u64 	%rd1, %rd10;
	mov.u32 	%r21, %ctaid.x;
	mov.u32 	%r22, %ntid.x;
	mov.u32 	%r1, %tid.x;
	mad.lo.s32 	%r2, %r21, %r22, %r1;
	mov.u32 	%r23, %ctaid.y;
	mov.u32 	%r24, %ntid.y;
	mov.u32 	%r3, %tid.y;
	mad.lo.s32 	%r25, %r23, %r24, %r3;
	cvt.u16.u32 	%rs3, %r2;
	cvt.u16.u32 	%rs4, %r25;
	min.s16 	%rs5, %rs3, %rs4;
	setp.lt.s16 	%p1, %rs5, 1;
	@%p1 bra 	$L__BB0_20;
	and.b32  	%r5, %r25, 32767;
	add.s32 	%r6, %r20, -1;
	setp.ge.s32 	%p2, %r5, %r6;
	@%p2 bra 	$L__BB0_20;
	and.b32  	%r7, %r2, 32767;
	setp.ge.u32 	%p3, %r7, %r6;
	setp.lt.s16 	%p4, %rs2, 1;
	or.pred  	%p5, %p3, %p4;
	@%p5 bra 	$L__BB0_20;
	cvt.u32.u16 	%r8, %rs2;
	setp.le.u32 	%p6, %r6, %r8;
	@%p6 bra 	$L__BB0_20;
	add.s32 	%r26, %r8, -1;
	mul.lo.s32 	%r27, %r20, %r20;
	mul.lo.s32 	%r9, %r27, %r26;
	mul.lo.s32 	%r10, %r20, %r5;
	add.s32 	%r28, %r10, %r7;
	add.s32 	%r29, %r28, %r9;
	mul.wide.s32 	%rd11, %r29, 4;
	add.s64 	%rd2, %rd1, %rd11;
	ld.global.f32 	%f1, [%rd2];
	mov.u32 	%r30, _ZZ17shared_mem_kernelPfS_issE5shmem;
	mad.lo.s32 	%r11, %r3, 136, %r30;
	add.s32 	%r12, %r11, 136;
	shl.b32 	%r31, %r1, 2;
	add.s32 	%r13, %r12, %r31;
	st.shared.f32 	[%r13+4], %f1;
	add.s32 	%r14, %r29, %r27;
	mul.wide.s32 	%rd3, %r27, 4;
	add.s64 	%rd4, %rd2, %rd3;
	ld.global.f32 	%f2, [%rd4];
	st.shared.f32 	[%r13+4628], %f2;
	add.s16 	%rs6, %rs2, 1;
	cvt.u32.u16 	%r32, %rs6;
	mul.lo.s32 	%r15, %r27, %r32;
	add.s32 	%r33, %r28, %r15;
	mul.wide.s32 	%rd12, %r33, 4;
	add.s64 	%rd5, %rd1, %rd12;
	ld.global.f32 	%f3, [%rd5];
	st.shared.f32 	[%r13+9252], %f3;
	setp.ne.s32 	%p7, %r1, 0;
	@%p7 bra 	$L__BB0_6;
	ld.global.f32 	%f4, [%rd2+-4];
	st.shared.f32 	[%r11+136], %f4;
	ld.global.f32 	%f5, [%rd5+-4];
	st.shared.f32 	[%r11+9384], %f5;
	ld.global.f32 	%f6, [%rd4+-4];
	st.shared.f32 	[%r11+4760], %f6;
$L__BB0_6:
	setp.ne.s32 	%p8, %r3, 0;
	@%p8 bra 	$L__BB0_8;
	sub.s32 	%r34, %r10, %r20;
	add.s32 	%r35, %r34, %r7;
	add.s32 	%r36, %r35, %r9;
	mul.wide.s32 	%rd13, %r36, 4;
	add.s64 	%rd14, %rd1, %rd13;
	ld.global.f32 	%f7, [%rd14];
	mov.u32 	%r38, _ZZ17shared_mem_kernelPfS_issE5shmem;
	add.s32 	%r39, %r38, %r31;
	st.shared.f32 	[%r39+4], %f7;
	add.s32 	%r40, %r35, %r15;
	mul.wide.s32 	%rd15, %r40, 4;
	add.s64 	%rd16, %rd1, %rd15;
	ld.global.f32 	%f8, [%rd16];
	st.shared.f32 	[%r39+9252], %f8;
	add.s64 	%rd17, %rd14, %rd3;
	ld.global.f32 	%f9, [%rd17];
	st.shared.f32 	[%r39+4628], %f9;
$L__BB0_8:
	cvt.s32.s16 	%r16, %rs1;
	add.s32 	%r17, %r16, -1;
	setp.ne.s32 	%p9, %r1, %r17;
	@%p9 bra 	$L__BB0_10;
	ld.global.f32 	%f10, [%rd2+4];
	shl.b32 	%r41, %r16, 2;
	add.s32 	%r42, %r12, %r41;
	st.shared.f32 	[%r42+4], %f10;
	ld.global.f32 	%f11, [%rd5+4];
	st.shared.f32 	[%r42+9252], %f11;
	ld.global.f32 	%f12, [%rd4+4];
	st.shared.f32 	[%r42+4628], %f12;
$L__BB0_10:
	setp.ne.s32 	%p10, %r3, %r17;
	mad.lo.s32 	%r18, %r16, 136, %r30;
	@%p10 bra 	$L__BB0_13;
	setp.ne.s32 	%p11, %r1, %r17;
	mul.wide.s32 	%rd18, %r20, 4;
	add.s64 	%rd6, %rd2, %rd18;
	ld.global.f32 	%f13, [%rd6];
	add.s32 	%r19, %r18, 136;
	add.s32 	%r45, %r19, %r31;
	st.shared.f32 	[%r45+4], %f13;
	add.s64 	%rd7, %rd5, %rd18;
	ld.global.f32 	%f14, [%rd7];
	st.shared.f32 	[%r45+9252], %f14;
	add.s64 	%rd8, %rd6, %rd3;
	ld.global.f32 	%f15, [%rd8];
	st.shared.f32 	[%r45+4628], %f15;
	@%p11 bra 	$L__BB0_13;
	ld.global.f32 	%f16, [%rd6+4];
	shl.b32 	%r46, %r16, 2;
	add.s32 	%r47, %r19, %r46;
	st.shared.f32 	[%r47+4], %f16;
	ld.global.f32 	%f17, [%rd7+4];
	st.shared.f32 	[%r47+9252], %f17;
	ld.global.f32 	%f18, [%rd8+4];
	st.shared.f32 	[%r47+4628], %f18;
$L__BB0_13:
	setp.ne.s32 	%p12, %r1, %r17;
	setp.ne.s32 	%p13, %r3, 0;
	or.pred  	%p14, %p13, %p12;
	@%p14 bra 	$L__BB0_15;
	sub.s32 	%r48, %r10, %r20;
	add.s32 	%r49, %r7, %r48;
	add.s32 	%r50, %r49, 1;
	add.s32 	%r51, %r50, %r9;
	mul.wide.s32 	%rd19, %r51, 4;
	add.s64 	%rd20, %rd1, %rd19;
	ld.global.f32 	%f19, [%rd20];
	mad.lo.s32 	%r52, %r16, -132, %r18;
	st.shared.f32 	[%r52+4], %f19;
	add.s32 	%r53, %r50, %r15;
	mul.wide.s32 	%rd21, %r53, 4;
	add.s64 	%rd22, %rd1, %rd21;
	ld.global.f32 	%f20, [%rd22];
	st.shared.f32 	[%r52+9252], %f20;
	add.s64 	%rd23, %rd20, %rd3;
	ld.global.f32 	%f21, [%rd23];
	st.shared.f32 	[%r52+4628], %f21;
$L__BB0_15:
	setp.ne.s32 	%p15, %r3, %r17;
	setp.ne.s32 	%p16, %r1, 0;
	or.pred  	%p17, %p16, %p15;
	@%p17 bra 	$L__BB0_17;
	add.s32 	%r54, %r10, %r20;
	add.s32 	%r55, %r7, %r54;
	add.s32 	%r56, %r55, -1;
	add.s32 	%r57, %r56, %r9;
	mul.wide.s32 	%rd24, %r57, 4;
	add.s64 	%rd25, %rd1, %rd24;
	ld.global.f32 	%f22, [%rd25];
	st.shared.f32 	[%r18+136], %f22;
	add.s32 	%r58, %r56, %r15;
	mul.wide.s32 	%rd26, %r58, 4;
	add.s64 	%rd27, %rd1, %rd26;
	ld.global.f32 	%f23, [%rd27];
	st.shared.f32 	[%r18+9384], %f23;
	add.s64 	%rd28, %rd25, %rd3;
	ld.global.f32 	%f24, [%rd28];
	st.shared.f32 	[%r18+4760], %f24;
$L__BB0_17:
	or.b32  	%r59, %r1, %r3;
	setp.ne.s32 	%p18, %r59, 0;
	@%p18 bra 	$L__BB0_19;
	sub.s32 	%r60, %r10, %r20;
	add.s32 	%r61, %r7, %r60;
	add.s32 	%r62, %r61, -1;
	add.s32 	%r63, %r62, %r9;
	mul.wide.s32 	%rd29, %r63, 4;
	add.s64 	%rd30, %rd1, %rd29;
	ld.global.f32 	%f25, [%rd30];
	st.shared.f32 	[_ZZ17shared_mem_kernelPfS_issE5shmem], %f25;
	add.s32 	%r64, %r62, %r15;
	mul.wide.s32 	%rd31, %r64, 4;
	add.s64 	%rd32, %rd1, %rd31;
	ld.global.f32 	%f26, [%rd32];
	st.shared.f32 	[_ZZ17shared_mem_kernelPfS_issE5shmem+9248], %f26;
	add.s64 	%rd33, %rd30, %rd3;
	ld.global.f32 	%f27, [%rd33];
	st.shared.f32 	[_ZZ17shared_mem_kernelPfS_issE5shmem+4624], %f27;
$L__BB0_19:
	bar.sync 	0;
	ld.shared.f32 	%f28, [%r13+-136];
	ld.shared.f32 	%f29, [%r13+-128];
	add.f32 	%f30, %f28, %f29;
	ld.shared.f32 	%f31, [%r13];
	ld.shared.f32 	%f32, [%r13+8];
	add.f32 	%f33, %f31, %f32;
	mul.f32 	%f34, %f33, 0f40A00000;
	fma.rn.f32 	%f35, %f30, 0f40000000, %f34;
	ld.shared.f32 	%f36, [%r13+136];
	ld.shared.f32 	%f37, [%r13+144];
	add.f32 	%f38, %f36, %f37;
	fma.rn.f32 	%f39, %f38, 0fC1000000, %f35;
	ld.shared.f32 	%f40, [%r13+4492];
	fma.rn.f32 	%f41, %f40, 0fC0400000, %f39;
	ld.shared.f32 	%f42, [%r13+4628];
	fma.rn.f32 	%f43, %f42, 0f40C00000, %f41;
	ld.shared.f32 	%f44, [%r13+4764];
	fma.rn.f32 	%f45, %f44, 0fC1100000, %f43;
	ld.shared.f32 	%f46, [%r13+9112];
	ld.shared.f32 	%f47, [%r13+9120];
	add.f32 	%f48, %f46, %f47;
	fma.rn.f32 	%f49, %f48, 0f40800000, %f45;
	ld.shared.f32 	%f50, [%r13+9248];
	ld.shared.f32 	%f51, [%r13+9256];
	add.f32 	%f52, %f50, %f51;
	fma.rn.f32 	%f53, %f52, 0f40E00000, %f49;
	ld.shared.f32 	%f54, [%r13+9384];
	ld.shared.f32 	%f55, [%r13+9392];
	add.f32 	%f56, %f54, %f55;
	fma.rn.f32 	%f57, %f56, 0f41200000, %f53;
	cvta.to.global.u64 	%rd34, %rd9;
	mul.wide.s32 	%rd35, %r14, 4;
	add.s64 	%rd36, %rd34, %rd35;
	st.global.f32 	[%rd36], %f57;
$L__BB0_20:
	ret;

}


// ===== COMPILED SASS (sm_100) =====

	.target	sm_100

	.elftype	@"ET_EXEC"


//--------------------- .note.nv.tkinfo           --------------------------
	.section	.note.nv.tkinfo,"",@"SHT_NOTE"
	.sectionflags	@"SHF_NOTE_NV_TKINFO"
	.tkinfo
        /*0018*/ 	.word	0x00000002
        /*0030*/ 	.string	""
        /*0030*/ 	.string	"ptxas"
        /*0030*/ 	.string	"Cuda compilation tools, release 13.0, V13.0.88"
        /*0030*/ 	.string	"Build cuda_13.0.r13.0/compiler.36424714_0"
        /*0030*/ 	.string	"-arch sm_100 -m 64 "



//--------------------- .note.nv.cuinfo           --------------------------
	.section	.note.nv.cuinfo,"",@"SHT_NOTE"
	.sectionflags	@"SHF_NOTE_NV_CUINFO"
        /*0018*/ 	.short	0x0002
        /*001a*/ 	.short	0x0064
        /*001c*/ 	.short	0x0082
	.zero		2


//--------------------- .nv.info                  --------------------------
	.section	.nv.info,"",@"SHT_CUDA_INFO"
	.align	4


	//----- nvinfo : EIATTR_REGCOUNT
	.align		4
        /*0000*/ 	.byte	0x04, 0x2f
        /*0002*/ 	.short	(.L_1 - .L_0)
	.align		4
.L_0:
        /*0004*/ 	.word	index@(_Z17shared_mem_kernelPfS_iss)
        /*0008*/ 	.word	0x00000020


	//----- nvinfo : EIATTR_FRAME_SIZE
	.align		4
.L_1:
        /*000c*/ 	.byte	0x04, 0x11
        /*000e*/ 	.short	(.L_3 - .L_2)
	.align		4
.L_2:
        /*0010*/ 	.word	index@(_Z17shared_mem_kernelPfS_iss)
        /*0014*/ 	.word	0x00000000


	//----- nvinfo : EIATTR_MIN_STACK_SIZE
	.align		4
.L_3:
        /*0018*/ 	.byte	0x04, 0x12
        /*001a*/ 	.short	(.L_5 - .L_4)
	.align		4
.L_4:
        /*001c*/ 	.word	index@(_Z17shared_mem_kernelPfS_iss)
        /*0020*/ 	.word	0x00000000
.L_5:


//--------------------- .nv.compat                --------------------------
	.section	.nv.compat,"",@"SHT_CUDA_COMPAT_INFO"
	.align	4
        /*0000*/ 	.byte	0x02, 0x09, 0x00, 0x00, 0x02, 0x02, 0x01, 0x00, 0x02, 0x05, 0x05, 0x00, 0x03, 0x07, 0x01, 0x01
        /*0010*/ 	.byte	0x02, 0x03, 0x00, 0x00, 0x02, 0x06, 0x01, 0x00, 0x04, 0x0b, 0x08, 0x00, 0x09, 0x00, 0x00, 0x00
        /*0020*/ 	.byte	0x00, 0x00, 0x00, 0x00


//--------------------- .nv.info._Z17shared_mem_kernelPfS_iss --------------------------
	.section	.nv.info._Z17shared_mem_kernelPfS_iss,"",@"SHT_CUDA_INFO"
	.sectionflags	@""
	.align	4


	//----- nvinfo : EIATTR_CUDA_API_VERSION
	.align		4
        /*0000*/ 	.byte	0x04, 0x37
        /*0002*/ 	.short	(.L_7 - .L_6)
.L_6:
        /*0004*/ 	.word	0x00000082


	//----- nvinfo : EIATTR_KPARAM_INFO
	.align		4
.L_7:
        /*0008*/ 	.byte	0x04, 0x17
        /*000a*/ 	.short	(.L_9 - .L_8)
.L_8:
        /*000c*/ 	.word	0x00000000
        /*0010*/ 	.short	0x0004
        /*0012*/ 	.short	0x0016
        /*0014*/ 	.byte	0x00, 0xf0, 0x09, 0x00


	//----- nvinfo : EIATTR_KPARAM_INFO
	.align		4
.L_9:
        /*0018*/ 	.byte	0x04, 0x17
        /*001a*/ 	.short	(.L_11 - .L_10)
.L_10:
        /*001c*/ 	.word	0x00000000
        /*0020*/ 	.short	0x0003
        /*0022*/ 	.short	0x0014
        /*0024*/ 	.byte	0x00, 0xf0, 0x09, 0x00


	//----- nvinfo : EIATTR_KPARAM_INFO
	.align		4
.L_11:
        /*0028*/ 	.byte	0x04, 0x17
        /*002a*/ 	.short	(.L_13 - .L_12)
.L_12:
        /*002c*/ 	.word	0x00000000
        /*0030*/ 	.short	0x0002
        /*0032*/ 	.short	0x0010
        /*0034*/ 	.byte	0x00, 0xf0, 0x11, 0x00


	//----- nvinfo : EIATTR_KPARAM_INFO
	.align		4
.L_13:
        /*0038*/ 	.byte	0x04, 0x17
        /*003a*/ 	.short	(.L_15 - .L_14)
.L_14:
        /*003c*/ 	.word	0x00000000
        /*0040*/ 	.short	0x0001
        /*0042*/ 	.short	0x0008
        /*0044*/ 	.byte	0x00, 0xf5, 0x21, 0x00


	//----- nvinfo : EIATTR_KPARAM_INFO
	.align		4
.L_15:
        /*0048*/ 	.byte	0x04, 0x17
        /*004a*/ 	.short	(.L_17 - .L_16)
.L_16:
        /*004c*/ 	.word	0x00000000
        /*0050*/ 	.short	0x0000
        /*0052*/ 	.short	0x0000
        /*0054*/ 	.byte	0x00, 0xf5, 0x21, 0x00


	//----- nvinfo : EIATTR_SPARSE_MMA_MASK
	.align		4
.L_17:
        /*0058*/ 	.byte	0x03, 0x50
        /*005a*/ 	.short	0x0000


	//----- nvinfo : EIATTR_MAXREG_COUNT
	.align		4
        /*005c*/ 	.byte	0x03, 0x1b
        /*005e*/ 	.short	0x00ff


	//----- nvinfo : EIATTR_NUM_BARRIERS
	.align		4
        /*0060*/ 	.byte	0x02, 0x4c
        /*0062*/ 	.byte	0x01
	.zero		1


	//----- nvinfo : EIATTR_MERCURY_ISA_VERSION
	.align		4
        /*0064*/ 	.byte	0x03, 0x5f
        /*0066*/ 	.short	0x0101


	//----- nvinfo : EIATTR_VRC_CTA_INIT_COUNT
	.align		4
        /*0068*/ 	.byte	0x02, 0x4a
	.zero		1
	.zero		1


	//----- nvinfo : EIATTR_EXIT_INSTR_OFFSETS
	.align		4
        /*006c*/ 	.byte	0x04, 0x1c
        /*006e*/ 	.short	(.L_19 - .L_18)


	//   ....[0]....
.L_18:
        /*0070*/ 	.word	0x000000c0


	//   ....[1]....
        /*0074*/ 	.word	0x00000110


	//   ....[2]....
        /*0078*/ 	.word	0x00000170


	//   ....[3]....
        /*007c*/ 	.word	0x00000190


	//   ....[4]....
        /*0080*/ 	.word	0x00000b80


	//----- nvinfo : EIATTR_CRS_STACK_SIZE
	.align		4
.L_19:
        /*0084*/ 	.byte	0x04, 0x1e
        /*0086*/ 	.short	(.L_21 - .L_20)
.L_20:
        /*0088*/ 	.word	0x00000000


	//----- nvinfo : EIATTR_CBANK_PARAM_SIZE
	.align		4
.L_21:
        /*008c*/ 	.byte	0x03, 0x19
        /*008e*/ 	.short	0x0018


	//----- nvinfo : EIATTR_PARAM_CBANK
	.align		4
        /*0090*/ 	.byte	0x04, 0x0a
        /*0092*/ 	.short	(.L_23 - .L_22)
	.align		4
.L_22:
        /*0094*/ 	.word	index@(.nv.constant0._Z17shared_mem_kernelPfS_iss)
        /*0098*/ 	.short	0x0380
        /*009a*/ 	.short	0x0018


	//----- nvinfo : EIATTR_SW_WAR
	.align		4
.L_23:
        /*009c*/ 	.byte	0x04, 0x36
        /*009e*/ 	.short	(.L_25 - .L_24)
.L_24:
        /*00a0*/ 	.word	0x00000008
.L_25:


//--------------------- .nv.callgraph             --------------------------
	.section	.nv.callgraph,"",@"SHT_CUDA_CALLGRAPH"
	.align	4
	.sectionentsize	8
	.align		4
        /*0000*/ 	.word	0x00000000
	.align		4
        /*0004*/ 	.word	0xffffffff
	.align		4
        /*0008*/ 	.word	0x00000000
	.align		4
        /*000c*/ 	.word	0xfffffffe
	.align		4
        /*0010*/ 	.word	0x00000000
	.align		4
        /*0014*/ 	.word	0xfffffffd
	.align		4
        /*0018*/ 	.word	0x00000000
	.align		4
        /*001c*/ 	.word	0xfffffffc


//--------------------- .text._Z17shared_mem_kernelPfS_iss --------------------------
	.section	.text._Z17shared_mem_kernelPfS_iss,"ax",@progbits
	.align	128
        .global         _Z17shared_mem_kernelPfS_iss
        .type           _Z17shared_mem_kernelPfS_iss,@function
        .size           _Z17shared_mem_kernelPfS_iss,(.L_x_3 - _Z17shared_mem_kernelPfS_iss)
        .other          _Z17shared_mem_kernelPfS_iss,@"STO_CUDA_ENTRY STV_DEFAULT"
_Z17shared_mem_kernelPfS_iss:
.text._Z17shared_mem_kernelPfS_iss:
[----:B------:R-:W-:Y:S01]  /*0000*/  LDC R1, c[0x0][0x37c] ;  /* 0x0000df00ff017b82 */ /* 0x000fe20000000800 */
[----:B------:R-:W0:Y:S07]  /*0010*/  S2R R6, SR_TID.X ;  /* 0x0000000000067919 */ /* 0x000e2e0000002100 */
[----:B------:R-:W0:Y:S01]  /*0020*/  LDC R3, c[0x0][0x360] ;  /* 0x0000d800ff037b82 */ /* 0x000e220000000800 */
[----:B------:R-:W1:Y:S07]  /*0030*/  S2R R24, SR_TID.Y ;  /* 0x0000000000187919 */ /* 0x000e6e0000002200 */
[----:B------:R-:W0:Y:S08]  /*0040*/  S2UR UR4, SR_CTAID.X ;  /* 0x00000000000479c3 */ /* 0x000e300000002500 */
[----:B------:R-:W1:Y:S08]  /*0050*/  S2UR UR5, SR_CTAID.Y ;  /* 0x00000000000579c3 */ /* 0x000e700000002600 */
[----:B------:R-:W1:Y:S01]  /*0060*/  LDC R5, c[0x0][0x364] ;  /* 0x0000d900ff057b82 */ /* 0x000e620000000800 */
[----:B0-----:R-:W-:-:S02]  /*0070*/  IMAD R22, R3, UR4, R6 ;  /* 0x0000000403167c24 */ /* 0x001fc4000f8e0206 */
[----:B-1----:R-:W-:-:S05]  /*0080*/  IMAD R26, R5, UR5, R24 ;  /* 0x00000005051a7c24 */ /* 0x002fca000f8e0218 */
[----:B------:R-:W-:-:S04]  /*0090*/  VIMNMX.S16x2 R0, PT, PT, R22, R26, PT ;  /* 0x0000001a16007248 */ /* 0x000fc80003fe0300 */
[----:B------:R-:W-:-:S04]  /*00a0*/  PRMT R0, R0, 0x9910, RZ ;  /* 0x0000991000007816 */ /* 0x000fc800000000ff */
[----:B------:R-:W-:-:S13]  /*00b0*/  ISETP.GE.AND P0, PT, R0, 0x1, PT ;  /* 0x000000010000780c */ /* 0x000fda0003f06270 */
[----:B------:R-:W-:Y:S05]  /*00c0*/  @!P0 EXIT ;  /* 0x000000000000894d */ /* 0x000fea0003800000 */
[----:B------:R-:W0:Y:S01]  /*00d0*/  LDC R5, c[0x0][0x390] ;  /* 0x0000e400ff057b82 */ /* 0x000e220000000800 */
[----:B------:R-:W-:Y:S02]  /*00e0*/  LOP3.LUT R26, R26, 0x7fff, RZ, 0xc0, !PT ;  /* 0x00007fff1a1a7812 */ /* 0x000fe400078ec0ff */
[----:B0-----:R-:W-:-:S04]  /*00f0*/  IADD3 R3, PT, PT, R5, -0x1, RZ ;  /* 0xffffffff05037810 */ /* 0x001fc80007ffe0ff */
[----:B------:R-:W-:-:S13]  /*0100*/  ISETP.GE.AND P0, PT, R26, R3, PT ;  /* 0x000000031a00720c */ /* 0x000fda0003f06270 */
[----:B------:R-:W-:Y:S05]  /*0110*/  @P0 EXIT ;  /* 0x000000000000094d */ /* 0x000fea0003800000 */
[----:B------:R-:W0:Y:S01]  /*0120*/  LDC.U16 R2, c[0x0][0x396] ;  /* 0x0000e580ff027b82 */ /* 0x000e220000000400 */
[----:B------:R-:W-:Y:S02]  /*0130*/  LOP3.LUT R22, R22, 0x7fff, RZ, 0xc0, !PT ;  /* 0x00007fff16167812 */ /* 0x000fe400078ec0ff */
[----:B0-----:R-:W-:-:S04]  /*0140*/  PRMT R0, R2, 0x9910, RZ ;  /* 0x0000991002007816 */ /* 0x001fc800000000ff */
[----:B------:R-:W-:-:S04]  /*0150*/  ISETP.GE.AND P0, PT, R0, 0x1, PT ;  /* 0x000000010000780c */ /* 0x000fc80003f06270 */
[----:B------:R-:W-:-:S13]  /*0160*/  ISETP.GE.U32.OR P0, PT, R22, R3, !P0 ;  /* 0x000000031600720c */ /* 0x000fda0004706470 */
[----:B------:R-:W-:Y:S05]  /*0170*/  @P0 EXIT ;  /* 0x000000000000094d */ /* 0x000fea0003800000 */
[----:B------:R-:W-:-:S13]  /*0180*/  ISETP.GT.U32.AND P0, PT, R3, R2, PT ;  /* 0x000000020300720c */ /* 0x000fda0003f04070 */
[----:B------:R-:W-:Y:S05]  /*0190*/  @!P0 EXIT ;  /* 0x000000000000894d */ /* 0x000fea0003800000 */
[----:B------:R-:W0:Y:S01]  /*01a0*/  LDC.64 R12, c[0x0][0x380] ;  /* 0x0000e000ff0c7b82 */ /* 0x000e220000000a00 */
[----:B------:R-:W-:Y:S01]  /*01b0*/  IADD3 R3, PT, PT, R2, -0x1, RZ ;  /* 0xffffffff02037810 */ /* 0x000fe20007ffe0ff */
[-C--:B------:R-:W-:Y:S01]  /*01c0*/  IMAD R4, R5, R5.reuse, RZ ;  /* 0x0000000505047224 */ /* 0x080fe200078e02ff */
[----:B------:R-:W1:Y:S01]  /*01d0*/  LDCU.64 UR4, c[0x0][0x358] ;  /* 0x00006b00ff0477ac */ /* 0x000e620008000a00 */
[----:B------:R-:W-:Y:S01]  /*01e0*/  IMAD R0, R26, R5, R22 ;  /* 0x000000051a007224 */ /* 0x000fe200078e0216 */
[----:B------:R-:W-:Y:S01]  /*01f0*/  IADD3 R2, PT, PT, R2, 0x1, RZ ;  /* 0x0000000102027810 */ /* 0x000fe20007ffe0ff */
[----:B------:R-:W-:Y:S01]  /*0200*/  IMAD R20, R3, R4, RZ ;  /* 0x0000000403147224 */ /* 0x000fe200078e02ff */
[----:B------:R-:W-:Y:S02]  /*0210*/  ISETP.NE.AND P3, PT, R6, RZ, PT ;  /* 0x000000ff0600720c */ /* 0x000fe40003f65270 */
[----:B------:R-:W-:Y:S02]  /*0220*/  LOP3.LUT R21, R2, 0xffff, RZ, 0xc0, !PT ;  /* 0x0000ffff02157812 */ /* 0x000fe400078ec0ff */
[----:B------:R-:W-:-:S03]  /*0230*/  IADD3 R7, PT, PT, R20, R0, RZ ;  /* 0x0000000014077210 */ /* 0x000fc60007ffe0ff */
[----:B------:R-:W-:-:S05]  /*0240*/  IMAD R21, R4, R21, RZ ;  /* 0x0000001504157224 */ /* 0x000fca00078e02ff */
[----:B------:R-:W-:Y:S01]  /*0250*/  IADD3 R9, PT, PT, R0, R21, RZ ;  /* 0x0000001500097210 */ /* 0x000fe20007ffe0ff */
[----:B0-----:R-:W-:-:S04]  /*0260*/  IMAD.WIDE R10, R7, 0x4, R12 ;  /* 0x00000004070a7825 */ /* 0x001fc800078e020c */
[----:B------:R-:W-:Y:S01]  /*0270*/  IMAD.WIDE R8, R9, 0x4, R12 ;  /* 0x0000000409087825 */ /* 0x000fe200078e020c */
[----:B-1----:R-:W2:Y:S03]  /*0280*/  LDG.E R27, desc[UR4][R10.64] ;  /* 0x000000040a1b7981 */ /* 0x002ea6000c1e1900 */
[----:B------:R-:W-:Y:S01]  /*0290*/  IMAD.WIDE R18, R4, 0x4, R10 ;  /* 0x0000000404127825 */ /* 0x000fe200078e020a */
[----:B------:R-:W3:Y:S04]  /*02a0*/  LDG.E R17, desc[UR4][R8.64] ;  /* 0x0000000408117981 */ /* 0x000ee8000c1e1900 */
[----:B------:R-:W4:Y:S01]  /*02b0*/  LDG.E R15, desc[UR4][R18.64] ;  /* 0x00000004120f7981 */ /* 0x000f22000c1e1900 */
[----:B------:R-:W0:Y:S01]  /*02c0*/  S2R R2, SR_CgaCtaId ;  /* 0x0000000000027919 */ /* 0x000e220000008800 */
[----:B------:R-:W-:-:S02]  /*02d0*/  ISETP.NE.AND P4, PT, R24, RZ, PT ;  /* 0x000000ff1800720c */ /* 0x000fc40003f85270 */
[----:B------:R-:W2:Y:S01]  /*02e0*/  @!P3 LDG.E R0, desc[UR4][R10.64+-0x4] ;  /* 0xfffffc040a00b981 */ /* 0x000ea2000c1e1900 */
[----:B------:R-:W-:-:S03]  /*02f0*/  MOV R3, 0x400 ;  /* 0x0000040000037802 */ /* 0x000fc60000000f00 */
[----:B------:R-:W2:Y:S07]  /*0300*/  @!P3 LDG.E R28, desc[UR4][R8.64+-0x4] ;  /* 0xfffffc04081cb981 */ /* 0x000eae000c1e1900 */
[----:B------:R-:W-:-:S05]  /*0310*/  @!P4 IMAD R23, R26, R5, -R5 ;  /* 0x000000051a17c224 */ /* 0x000fca00078e0a05 */
[----:B------:R-:W-:Y:S02]  /*0320*/  @!P4 IADD3 R23, PT, PT, R22, R23, RZ ;  /* 0x000000171617c210 */ /* 0x000fe40007ffe0ff */
[----:B0-----:R-:W-:-:S05]  /*0330*/  LEA R3, R2, R3, 0x18 ;  /* 0x0000000302037211 */ /* 0x001fca00078ec0ff */
[----:B------:R-:W-:Y:S01]  /*0340*/  IMAD R25, R24, 0x88, R3 ;  /* 0x0000008818197824 */ /* 0x000fe200078e0203 */
[----:B------:R-:W-:-:S04]  /*0350*/  @!P4 IADD3 R29, PT, PT, R20, R23, RZ ;  /* 0x00000017141dc210 */ /* 0x000fc80007ffe0ff */
[----:B------:R-:W-:-:S05]  /*0360*/  LEA R2, R6, R25, 0x2 ;  /* 0x0000001906027211 */ /* 0x000fca00078e10ff */
[----:B----4-:R0:W-:Y:S04]  /*0370*/  STS [R2+0x129c], R15 ;  /* 0x00129c0f02007388 */ /* 0x0101e80000000800 */
[----:B---3--:R1:W-:Y:S01]  /*0380*/  STS [R2+0x24ac], R17 ;  /* 0x0024ac1102007388 */ /* 0x0083e20000000800 */
[----:B0-----:R-:W-:-:S03]  /*0390*/  @!P4 IMAD.WIDE R14, R29, 0x4, R12 ;  /* 0x000000041d0ec825 */ /* 0x001fc600078e020c */
[----:B--2---:R0:W-:Y:S04]  /*03a0*/  STS [R2+0x8c], R27 ;  /* 0x00008c1b02007388 */ /* 0x0041e80000000800 */
[----:B------:R2:W3:Y:S01]  /*03b0*/  @!P4 LDG.E R29, desc[UR4][R14.64] ;  /* 0x000000040e1dc981 */ /* 0x0004e2000c1e1900 */
[----:B-1----:R-:W-:-:S03]  /*03c0*/  @!P4 IMAD.WIDE R16, R4, 0x4, R14 ;  /* 0x000000040410c825 */ /* 0x002fc600078e020e */
[----:B0-----:R-:W4:Y:S04]  /*03d0*/  @!P3 LDG.E R27, desc[UR4][R18.64+-0x4] ;  /* 0xfffffc04121bb981 */ /* 0x001f28000c1e1900 */
[----:B------:R0:W3:Y:S01]  /*03e0*/  @!P4 LDG.E R16, desc[UR4][R16.64] ;  /* 0x000000041010c981 */ /* 0x0000e2000c1e1900 */
[----:B--2---:R-:W1:Y:S03]  /*03f0*/  LDC.U16 R14, c[0x0][0x394] ;  /* 0x0000e500ff0e7b82 */ /* 0x004e660000000400 */
[----:B------:R1:W-:Y:S01]  /*0400*/  @!P3 STS [R25+0x88], R0 ;  /* 0x000088001900b388 */ /* 0x0003e20000000800 */
[----:B------:R-:W-:Y:S02]  /*0410*/  LOP3.LUT P2, RZ, R6, R24, RZ, 0xfc, !PT ;  /* 0x0000001806ff7212 */ /* 0x000fe4000784fcff */
[----:B-1----:R-:W-:-:S04]  /*0420*/  PRMT R0, R14, 0x9910, RZ ;  /* 0x000099100e007816 */ /* 0x002fc800000000ff */
[----:B------:R-:W-:-:S04]  /*0430*/  IADD3 R15, PT, PT, R0, -0x1, RZ ;  /* 0xffffffff000f7810 */ /* 0x000fc80007ffe0ff */
[-C--:B------:R-:W-:Y:S02]  /*0440*/  ISETP.NE.AND P5, PT, R6, R15.reuse, PT ;  /* 0x0000000f0600720c */ /* 0x080fe40003fa5270 */
[C---:B------:R-:W-:Y:S02]  /*0450*/  ISETP.NE.AND P6, PT, R24.reuse, R15, PT ;  /* 0x0000000f1800720c */ /* 0x040fe40003fc5270 */
[----:B------:R-:W-:Y:S02]  /*0460*/  ISETP.NE.OR P0, PT, R24, RZ, P5 ;  /* 0x000000ff1800720c */ /* 0x000fe40002f05670 */
[C---:B------:R-:W-:Y:S01]  /*0470*/  ISETP.NE.OR P1, PT, R6.reuse, RZ, P6 ;  /* 0x000000ff0600720c */ /* 0x040fe20003725670 */
[----:B------:R1:W-:Y:S01]  /*0480*/  @!P3 STS [R25+0x24a8], R28 ;  /* 0x0024a81c1900b388 */ /* 0x0003e20000000800 */
[----:B------:R-:W-:Y:S02]  /*0490*/  @!P4 IADD3 R15, PT, PT, R21, R23, RZ ;  /* 0x00000017150fc210 */ /* 0x000fe40007ffe0ff */
[----:B------:R-:W-:Y:S01]  /*04a0*/  @!P4 LEA R24, R6, R3, 0x2 ;  /* 0x000000030618c211 */ /* 0x000fe200078e10ff */
[----:B-1----:R-:W-:-:S06]  /*04b0*/  @!P2 IMAD R28, R26, R5, -R5 ;  /* 0x000000051a1ca224 */ /* 0x002fcc00078e0a05 */
[CCC-:B0-----:R-:W-:Y:S02]  /*04c0*/  @!P0 IMAD R17, R26.reuse, R5.reuse, -R5.reuse ;  /* 0x000000051a118224 */ /* 0x1c1fe400078e0a05 */
[----:B------:R-:W-:Y:S01]  /*04d0*/  @!P1 IMAD R23, R26, R5, R5 ;  /* 0x000000051a179224 */ /* 0x000fe200078e0205 */
[C---:B------:R-:W-:Y:S01]  /*04e0*/  @!P2 IADD3 R28, PT, PT, R22.reuse, -0x1, R28 ;  /* 0xffffffff161ca810 */ /* 0x040fe20007ffe01c */
[----:B------:R-:W-:Y:S01]  /*04f0*/  @!P4 IMAD.WIDE R14, R15, 0x4, R12 ;  /* 0x000000040f0ec825 */ /* 0x000fe200078e020c */
[C---:B------:R-:W-:Y:S01]  /*0500*/  @!P0 IADD3 R17, PT, PT, R22.reuse, 0x1, R17 ;  /* 0x0000000116118810 */ /* 0x040fe20007ffe011 */
[----:B------:R0:W2:Y:S01]  /*0510*/  @!P5 LDG.E R26, desc[UR4][R18.64+0x4] ;  /* 0x00000404121ad981 */ /* 0x0000a2000c1e1900 */
[----:B------:R-:W-:Y:S02]  /*0520*/  @!P1 IADD3 R23, PT, PT, R22, -0x1, R23 ;  /* 0xffffffff16179810 */ /* 0x000fe40007ffe017 */
[----:B------:R-:W-:-:S05]  /*0530*/  @!P0 IADD3 R22, PT, PT, R21, R17, RZ ;  /* 0x0000001115168210 */ /* 0x000fca0007ffe0ff */
[----:B0-----:R-:W-:-:S06]  /*0540*/  @!P0 IMAD.WIDE R18, R22, 0x4, R12 ;  /* 0x0000000416128825 */ /* 0x001fcc00078e020c */
[----:B------:R-:W5:Y:S04]  /*0550*/  @!P0 LDG.E R18, desc[UR4][R18.64] ;  /* 0x0000000412128981 */ /* 0x000f68000c1e1900 */
[----:B----4-:R0:W-:Y:S04]  /*0560*/  @!P3 STS [R25+0x1298], R27 ;  /* 0x0012981b1900b388 */ /* 0x0101e80000000800 */
[----:B---3--:R1:W-:Y:S04]  /*0570*/  @!P4 STS [R24+0x4], R29 ;  /* 0x0000041d1800c388 */ /* 0x0083e80000000800 */
[----:B------:R3:W-:Y:S04]  /*0580*/  @!P4 STS [R24+0x1214], R16 ;  /* 0x001214101800c388 */ /* 0x0007e80000000800 */
[----:B0-----:R0:W4:Y:S01]  /*0590*/  @!P4 LDG.E R27, desc[UR4][R14.64] ;  /* 0x000000040e1bc981 */ /* 0x001122000c1e1900 */
[----:B-1----:R-:W-:-:S02]  /*05a0*/  @!P2 IADD3 R29, PT, PT, R21, R28, RZ ;  /* 0x0000001c151da210 */ /* 0x002fc40007ffe0ff */
[----:B------:R-:W-:Y:S02]  /*05b0*/  @!P1 IADD3 R21, PT, PT, R21, R23, RZ ;  /* 0x0000001715159210 */ /* 0x000fe40007ffe0ff */
[C---:B---3--:R-:W-:Y:S02]  /*05c0*/  @!P0 IADD3 R16, PT, PT, R20.reuse, R17, RZ ;  /* 0x0000001114108210 */ /* 0x048fe40007ffe0ff */
[C---:B------:R-:W-:Y:S02]  /*05d0*/  @!P1 IADD3 R23, PT, PT, R20.reuse, R23, RZ ;  /* 0x0000001714179210 */ /* 0x040fe40007ffe0ff */
[----:B0-----:R-:W-:Y:S01]  /*05e0*/  @!P2 IADD3 R15, PT, PT, R20, R28, RZ ;  /* 0x0000001c140fa210 */ /* 0x001fe20007ffe0ff */
[----:B------:R-:W-:-:S04]  /*05f0*/  @!P2 IMAD.WIDE R28, R29, 0x4, R12 ;  /* 0x000000041d1ca825 */ /* 0x000fc800078e020c */
[--C-:B------:R-:W-:Y:S02]  /*0600*/  @!P0 IMAD.WIDE R16, R16, 0x4, R12.reuse ;  /* 0x0000000410108825 */ /* 0x100fe400078e020c */
[----:B------:R-:W5:Y:S02]  /*0610*/  @!P2 LDG.E R28, desc[UR4][R28.64] ;  /* 0x000000041c1ca981 */ /* 0x000f64000c1e1900 */
[----:B------:R-:W-:-:S04]  /*0620*/  @!P1 IMAD.WIDE R22, R23, 0x4, R12 ;  /* 0x0000000417169825 */ /* 0x000fc800078e020c */
[----:B------:R-:W-:-:S04]  /*0630*/  @!P2 IMAD.WIDE R14, R15, 0x4, R12 ;  /* 0x000000040f0ea825 */ /* 0x000fc800078e020c */
[----:B------:R-:W-:Y:S01]  /*0640*/  @!P1 IMAD.WIDE R20, R21, 0x4, R12 ;  /* 0x0000000415149825 */ /* 0x000fe200078e020c */
[----:B------:R-:W5:Y:S03]  /*0650*/  @!P0 LDG.E R29, desc[UR4][R16.64] ;  /* 0x00000004101d8981 */ /* 0x000f66000c1e1900 */
[C---:B------:R-:W-:Y:S02]  /*0660*/  @!P0 IMAD.WIDE R12, R4.reuse, 0x4, R16 ;  /* 0x00000004040c8825 */ /* 0x040fe400078e0210 */
[----:B------:R-:W5:Y:S04]  /*0670*/  @!P1 LDG.E R20, desc[UR4][R20.64] ;  /* 0x0000000414149981 */ /* 0x000f68000c1e1900 */
[----:B------:R-:W5:Y:S04]  /*0680*/  @!P0 LDG.E R12, desc[UR4][R12.64] ;  /* 0x000000040c0c8981 */ /* 0x000f68000c1e1900 */
[----:B------:R0:W5:Y:S04]  /*0690*/  @!P1 LDG.E R16, desc[UR4][R22.64] ;  /* 0x0000000416109981 */ /* 0x000168000c1e1900 */
[----:B------:R-:W3:Y:S04]  /*06a0*/  @!P5 LDG.E R17, desc[UR4][R10.64+0x4] ;  /* 0x000004040a11d981 */ /* 0x000ee8000c1e1900 */
[----:B------:R1:W5:Y:S01]  /*06b0*/  @!P2 LDG.E R13, desc[UR4][R14.64] ;  /* 0x000000040e0da981 */ /* 0x000362000c1e1900 */
[----:B0-----:R-:W-:-:S06]  /*06c0*/  @!P1 IMAD.WIDE R22, R4, 0x4, R22 ;  /* 0x0000000404169825 */ /* 0x001fcc00078e0216 */
[----:B------:R-:W5:Y:S04]  /*06d0*/  @!P1 LDG.E R22, desc[UR4][R22.64] ;  /* 0x0000000416169981 */ /* 0x000f68000c1e1900 */
[----:B------:R-:W3:Y:S01]  /*06e0*/  @!P5 LDG.E R23, desc[UR4][R8.64+0x4] ;  /* 0x000004040817d981 */ /* 0x000ee2000c1e1900 */
[----:B-1----:R-:W-:-:S05]  /*06f0*/  @!P2 IMAD.WIDE R14, R4, 0x4, R14 ;  /* 0x00000004040ea825 */ /* 0x002fca00078e020e */
[----:B------:R0:W5:Y:S02]  /*0700*/  @!P2 LDG.E R19, desc[UR4][R14.64] ;  /* 0x000000040e13a981 */ /* 0x000164000c1e1900 */
[C---:B0-----:R-:W-:Y:S01]  /*0710*/  @!P5 LEA R14, R0.reuse, R25, 0x2 ;  /* 0x00000019000ed211 */ /* 0x041fe200078e10ff */
[----:B------:R-:W-:Y:S01]  /*0720*/  IMAD R21, R0, 0x88, R3 ;  /* 0x0000008800157824 */ /* 0x000fe200078e0203 */
[----:B------:R-:W-:Y:S01]  /*0730*/  BSSY.RECONVERGENT B0, `(.L_x_0) ;  /* 0x0000019000007945 */ /* 0x000fe20003800200 */
[----:B------:R-:W-:Y:S02]  /*0740*/  IADD3 R7, PT, PT, R4, R7, RZ ;  /* 0x0000000704077210 */ /* 0x000fe40007ffe0ff */
[----:B------:R-:W-:Y:S01]  /*0750*/  @!P0 IMAD R25, R0, -0x84, R21 ;  /* 0xffffff7c00198824 */ /* 0x000fe200078e0215 */
[----:B----4-:R0:W-:Y:S04]  /*0760*/  @!P4 STS [R24+0x2424], R27 ;  /* 0x0024241b1800c388 */ /* 0x0101e80000000800 */
[----:B--2---:R0:W-:Y:S04]  /*0770*/  @!P5 STS [R14+0x129c], R26 ;  /* 0x00129c1a0e00d388 */ /* 0x0041e80000000800 */
[----:B---3--:R0:W-:Y:S04]  /*0780*/  @!P5 STS [R14+0x8c], R17 ;  /* 0x00008c110e00d388 */ /* 0x0081e80000000800 */
[----:B------:R0:W-:Y:S01]  /*0790*/  @!P5 STS [R14+0x24ac], R23 ;  /* 0x0024ac170e00d388 */ /* 0x0001e20000000800 */
[----:B------:R-:W-:Y:S05]  /*07a0*/  @P6 BRA `(.L_x_1) ;  /* 0x0000000000446947 */ /* 0x000fea0003800000 */
[----:B------:R-:W-:-:S04]  /*07b0*/  IMAD.WIDE R10, R5, 0x4, R10 ;  /* 0x00000004050a7825 */ /* 0x000fc800078e020a */
[----:B------:R-:W-:Y:S01]  /*07c0*/  IMAD.WIDE R8, R5, 0x4, R8 ;  /* 0x0000000405087825 */ /* 0x000fe200078e0208 */
[----:B0-----:R-:W2:Y:S03]  /*07d0*/  LDG.E R14, desc[UR4][R10.64] ;  /* 0x000000040a0e7981 */ /* 0x001ea6000c1e1900 */
[----:B------:R-:W-:Y:S01]  /*07e0*/  IMAD.WIDE R4, R4, 0x4, R10 ;  /* 0x0000000404047825 */ /* 0x000fe200078e020a */
[----:B------:R-:W3:Y:S04]  /*07f0*/  LDG.E R15, desc[UR4][R8.64] ;  /* 0x00000004080f7981 */ /* 0x000ee8000c1e1900 */
[----:B------:R-:W4:Y:S04]  /*0800*/  LDG.E R17, desc[UR4][R4.64] ;  /* 0x0000000404117981 */ /* 0x000f28000c1e1900 */
[----:B------:R-:W4:Y:S04]  /*0810*/  @!P5 LDG.E R23, desc[UR4][R10.64+0x4] ;  /* 0x000004040a17d981 */ /* 0x000f28000c1e1900 */
[----:B------:R-:W4:Y:S04]  /*0820*/  @!P5 LDG.E R24, desc[UR4][R8.64+0x4] ;  /* 0x000004040818d981 */ /* 0x000f28000c1e1900 */
[----:B------:R-:W4:Y:S01]  /*0830*/  @!P5 LDG.E R26, desc[UR4][R4.64+0x4] ;  /* 0x00000404041ad981 */ /* 0x000f22000c1e1900 */
[----:B------:R-:W-:-:S02]  /*0840*/  LEA R6, R6, R21, 0x2 ;  /* 0x0000001506067211 */ /* 0x000fc400078e10ff */
[----:B------:R-:W-:-:S03]  /*0850*/  @!P5 LEA R27, R0, R21, 0x2 ;  /* 0x00000015001bd211 */ /* 0x000fc600078e10ff */
[----:B--2---:R1:W-:Y:S04]  /*0860*/  STS [R6+0x8c], R14 ;  /* 0x00008c0e06007388 */ /* 0x0043e80000000800 */
[----:B---3--:R1:W-:Y:S04]  /*0870*/  STS [R6+0x24ac], R15 ;  /* 0x0024ac0f06007388 */ /* 0x0083e80000000800 */
[----:B----4-:R1:W-:Y:S04]  /*0880*/  STS [R6+0x129c], R17 ;  /* 0x00129c1106007388 */ /* 0x0103e80000000800 */
[----:B------:R1:W-:Y:S04]  /*0890*/  @!P5 STS [R27+0x8c], R23 ;  /* 0x00008c171b00d388 */ /* 0x0003e80000000800 */
[----:B------:R1:W-:Y:S04]  /*08a0*/  @!P5 STS [R27+0x24ac], R24 ;  /* 0x0024ac181b00d388 */ /* 0x0003e80000000800 */
[----:B------:R1:W-:Y:S02]  /*08b0*/  @!P5 STS [R27+0x129c], R26 ;  /* 0x00129c1a1b00d388 */ /* 0x0003e40000000800 */
.L_x_1:
[----:B------:R-:W-:Y:S05]  /*08c0*/  BSYNC.RECONVERGENT B0 ;  /* 0x0000000000007941 */ /* 0x000fea0003800200 */
.L_x_0:
[----:B-----5:R-:W-:Y:S04]  /*08d0*/  @!P0 STS [R25+0x4], R29 ;  /* 0x0000041d19008388 */ /* 0x020fe80000000800 */
[----:B------:R-:W-:Y:S04]  /*08e0*/  @!P0 STS [R25+0x1214], R12 ;  /* 0x0012140c19008388 */ /* 0x000fe80000000800 */
[----:B------:R-:W-:Y:S04]  /*08f0*/  @!P0 STS [R25+0x2424], R18 ;  /* 0x0024241219008388 */ /* 0x000fe80000000800 */
[----:B------:R-:W-:Y:S04]  /*0900*/  @!P1 STS [R21+0x24a8], R20 ;  /* 0x0024a81415009388 */ /* 0x000fe80000000800 */
[----:B------:R-:W-:Y:S04]  /*0910*/  @!P1 STS [R21+0x88], R16 ;  /* 0x0000881015009388 */ /* 0x000fe80000000800 */
[----:B------:R-:W-:Y:S04]  /*0920*/  @!P1 STS [R21+0x1298], R22 ;  /* 0x0012981615009388 */ /* 0x000fe80000000800 */
[----:B------:R-:W-:Y:S04]  /*0930*/  @!P2 STS [R3+0x2420], R28 ;  /* 0x0024201c0300a388 */ /* 0x000fe80000000800 */
[----:B------:R-:W-:Y:S04]  /*0940*/  @!P2 STS [R3], R13 ;  /* 0x0000000d0300a388 */ /* 0x000fe80000000800 */
[----:B------:R-:W-:Y:S01]  /*0950*/  @!P2 STS [R3+0x1210], R19 ;  /* 0x001210130300a388 */ /* 0x000fe20000000800 */
[----:B------:R-:W-:Y:S06]  /*0960*/  BAR.SYNC.DEFER_BLOCKING 0x0 ;  /* 0x0000000000007b1d */ /* 0x000fec0000010000 */
[----:B------:R-:W-:Y:S04]  /*0970*/  LDS R8, [R2+0x88] ;  /* 0x0000880002087984 */ /* 0x000fe80000000800 */
[----:B------:R-:W2:Y:S04]  /*0980*/  LDS R11, [R2+0x90] ;  /* 0x00009000020b7984 */ /* 0x000ea80000000800 */
[----:B------:R-:W-:Y:S04]  /*0990*/  LDS R4, [R2] ;  /* 0x0000000002047984 */ /* 0x000fe80000000800 */
[----:B------:R-:W3:Y:S04]  /*09a0*/  LDS R5, [R2+0x8] ;  /* 0x0000080002057984 */ /* 0x000ee80000000800 */
[----:B------:R-:W-:Y:S04]  /*09b0*/  LDS R10, [R2+0x110] ;  /* 0x00011000020a7984 */ /* 0x000fe80000000800 */
[----:B-1----:R-:W1:Y:S04]  /*09c0*/  LDS R15, [R2+0x118] ;  /* 0x00011800020f7984 */ /* 0x002e680000000800 */
[----:B------:R-:W4:Y:S04]  /*09d0*/  LDS R12, [R2+0x1214] ;  /* 0x00121400020c7984 */ /* 0x000f280000000800 */
[----:B0-----:R-:W0:Y:S04]  /*09e0*/  LDS R17, [R2+0x129c] ;  /* 0x00129c0002117984 */ /* 0x001e280000000800 */
[----:B------:R-:W0:Y:S04]  /*09f0*/  LDS R13, [R2+0x1324] ;  /* 0x00132400020d7984 */ /* 0x000e280000000800 */
[----:B------:R-:W-:Y:S04]  /*0a00*/  LDS R14, [R2+0x2420] ;  /* 0x00242000020e7984 */ /* 0x000fe80000000800 */
[----:B------:R-:W0:Y:S04]  /*0a10*/  LDS R19, [R2+0x2428] ;  /* 0x0024280002137984 */ /* 0x000e280000000800 */
[----:B------:R-:W-:Y:S01]  /*0a20*/  LDS R3, [R2+0x24a8] ;  /* 0x0024a80002037984 */ /* 0x000fe20000000800 */
[----:B--2---:R-:W-:-:S03]  /*0a30*/  FADD R8, R8, R11 ;  /* 0x0000000b08087221 */ /* 0x004fc60000000000 */
[----:B------:R-:W2:Y:S04]  /*0a40*/  LDS R6, [R2+0x24b0] ;  /* 0x0024b00002067984 */ /* 0x000ea80000000800 */
[----:B------:R-:W-:Y:S01]  /*0a50*/  LDS R0, [R2+0x2530] ;  /* 0x0025300002007984 */ /* 0x000fe20000000800 */
[----:B---3--:R-:W-:Y:S01]  /*0a60*/  FADD R4, R4, R5 ;  /* 0x0000000504047221 */ /* 0x008fe20000000000 */
[----:B------:R-:W-:Y:S02]  /*0a70*/  FMUL R5, R8, 5 ;  /* 0x40a0000008057820 */ /* 0x000fe40000400000 */
[----:B------:R-:W3:Y:S02]  /*0a80*/  LDS R9, [R2+0x2538] ;  /* 0x0025380002097984 */ /* 0x000ee40000000800 */
[----:B------:R-:W-:Y:S01]  /*0a90*/  FFMA R4, R4, 2, R5 ;  /* 0x4000000004047823 */ /* 0x000fe20000000005 */
[----:B-1----:R-:W-:-:S04]  /*0aa0*/  FADD R15, R10, R15 ;  /* 0x0000000f0a0f7221 */ /* 0x002fc80000000000 */
[----:B------:R-:W-:Y:S02]  /*0ab0*/  FFMA R15, R15, -8, R4 ;  /* 0xc10000000f0f7823 */ /* 0x000fe40000000004 */
[----:B------:R-:W1:Y:S02]  /*0ac0*/  LDC.64 R4, c[0x0][0x388] ;  /* 0x0000e200ff047b82 */ /* 0x000e640000000a00 */
[----:B----4-:R-:W-:-:S04]  /*0ad0*/  FFMA R12, R12, -3, R15 ;  /* 0xc04000000c0c7823 */ /* 0x010fc8000000000f */
[----:B0-----:R-:W-:-:S04]  /*0ae0*/  FFMA R12, R17, 6, R12 ;  /* 0x40c00000110c7823 */ /* 0x001fc8000000000c */
[----:B------:R-:W-:Y:S01]  /*0af0*/  FFMA R12, R13, -9, R12 ;  /* 0xc11000000d0c7823 */ /* 0x000fe2000000000c */
[----:B------:R-:W-:-:S04]  /*0b00*/  FADD R19, R14, R19 ;  /* 0x000000130e137221 */ /* 0x000fc80000000000 */
[----:B------:R-:W-:Y:S01]  /*0b10*/  FFMA R12, R19, 4, R12 ;  /* 0x40800000130c7823 */ /* 0x000fe2000000000c */
[----:B--2---:R-:W-:Y:S01]  /*0b20*/  FADD R3, R3, R6 ;  /* 0x0000000603037221 */ /* 0x004fe20000000000 */
[----:B-1----:R-:W-:-:S04]  /*0b30*/  IMAD.WIDE R4, R7, 0x4, R4 ;  /* 0x0000000407047825 */ /* 0x002fc800078e0204 */
[----:B------:R-:W-:Y:S01]  /*0b40*/  FFMA R3, R3, 7, R12 ;  /* 0x40e0000003037823 */ /* 0x000fe2000000000c */
[----:B---3--:R-:W-:-:S04]  /*0b50*/  FADD R0, R0, R9 ;  /* 0x0000000900007221 */ /* 0x008fc80000000000 */
[----:B------:R-:W-:-:S05]  /*0b60*/  FFMA R3, R0, 10, R3 ;  /* 0x4120000000037823 */ /* 0x000fca0000000003 */
[----:B------:R-:W-:Y:S01]  /*0b70*/  STG.E desc[UR4][R4.64], R3 ;  /* 0x0000000304007986 */ /* 0x000fe2000c101904 */
[----:B------:R-:W-:Y:S05]  /*0b80*/  EXIT ;  /* 0x000000000000794d */ /* 0x000fea0003800000 */
.L_x_2:
[----:B------:R-:W-:-:S00]  /*0b90*/  BRA `(.L_x_2) ;  /* 0xfffffffc00fc7947 */ /* 0x000fc0000383ffff */
[----:B------:R-:W-:-:S00]  /*0ba0*/  NOP ;  /* 0x0000000000007918 */ /* 0x000fc00000000000 */
        /* <DEDUP_REMOVED lines=13> */
.L_x_3:


//--------------------- .nv.shared._Z17shared_mem_kernelPfS_iss --------------------------
	.section	.nv.shared._Z17shared_mem_kernelPfS_iss,"aw",@nobits
	.sectionflags	@""
	.align	4
.nv.shared._Z17shared_mem_kernelPfS_iss:
	.zero		14896


//--------------------- .nv.shared.reserved.0     --------------------------
	.section	.nv.shared.reserved.0,"aw",@nobits
	.weak		__nv_reservedSMEM_offset_0_alias
	.size		__nv_reservedSMEM_offset_0_alias, 0, 64
	.other		__nv_reservedSMEM_offset_0_alias,@"STO_CUDA_RESERVED_SHARED STV_DEFAULT"
__nv_reservedSMEM_offset_0_alias:
	.zero		0
	.zero		64


//--------------------- .nv.constant0._Z17shared_mem_kernelPfS_iss --------------------------
	.section	.nv.constant0._Z17shared_mem_kernelPfS_iss,"a",@progbits
	.sectionflags	@""
	.align	4
.nv.constant0._Z17shared_mem_kernelPfS_iss:
	.zero		920


//--------------------- SYMBOLS --------------------------

	.type		.nv.reservedSmem.offset0,@object
	.size		.nv.reservedSmem.offset0,0x4
	.type		.nv.reservedSmem.cap,@object
	.size		.nv.reservedSmem.cap,0x4
